//
// Generated by NVIDIA NVVM Compiler
//
// Compiler Build ID: CL-36424714
// Cuda compilation tools, release 13.0, V13.0.88
// Based on NVVM 20.0.0
//

.version 9.0
.target sm_100
.address_size 64

	// .globl	_Z14mat_mul_deviceILi32EEvPfPKfS2_i
// _ZZ14mat_mul_deviceILi32EEvPfPKfS2_iE2As has been demoted
// _ZZ14mat_mul_deviceILi32EEvPfPKfS2_iE2Bs has been demoted

.visible .entry _Z14mat_mul_deviceILi32EEvPfPKfS2_i(
	.param .u64 .ptr .align 1 _Z14mat_mul_deviceILi32EEvPfPKfS2_i_param_0,
	.param .u64 .ptr .align 1 _Z14mat_mul_deviceILi32EEvPfPKfS2_i_param_1,
	.param .u64 .ptr .align 1 _Z14mat_mul_deviceILi32EEvPfPKfS2_i_param_2,
	.param .u32 _Z14mat_mul_deviceILi32EEvPfPKfS2_i_param_3
)
{
	.reg .pred 	%p<10>;
	.reg .b32 	%r<42>;
	.reg .b32 	%f<111>;
	.reg .b64 	%rd<13>;
	// demoted variable
	.shared .align 4 .b8 _ZZ14mat_mul_deviceILi32EEvPfPKfS2_iE2As[4096];
	// demoted variable
	.shared .align 4 .b8 _ZZ14mat_mul_deviceILi32EEvPfPKfS2_iE2Bs[4096];
	ld.param.u64 	%rd3, [_Z14mat_mul_deviceILi32EEvPfPKfS2_i_param_0];
	ld.param.u64 	%rd4, [_Z14mat_mul_deviceILi32EEvPfPKfS2_i_param_1];
	ld.param.u64 	%rd5, [_Z14mat_mul_deviceILi32EEvPfPKfS2_i_param_2];
	ld.param.u32 	%r24, [_Z14mat_mul_deviceILi32EEvPfPKfS2_i_param_3];
	mov.u32 	%r25, %ctaid.x;
	mov.u32 	%r26, %ctaid.y;
	mov.u32 	%r37, %tid.x;
	mov.u32 	%r39, %tid.y;
	shl.b32 	%r27, %r26, 5;
	add.s32 	%r3, %r27, %r39;
	shl.b32 	%r4, %r25, 5;
	add.s32 	%r5, %r4, %r37;
	setp.lt.s32 	%p1, %r24, 1;
	mov.f32 	%f110, 0f00000000;
	@%p1 bra 	$L__BB0_7;
	add.s32 	%r28, %r24, 31;
	shr.u32 	%r29, %r28, 5;
	shl.b32 	%r30, %r39, 7;
	mov.u32 	%r31, _ZZ14mat_mul_deviceILi32EEvPfPKfS2_iE2As;
	add.s32 	%r6, %r31, %r30;
	shl.b32 	%r32, %r37, 2;
	add.s32 	%r7, %r6, %r32;
	mov.u32 	%r33, _ZZ14mat_mul_deviceILi32EEvPfPKfS2_iE2Bs;
	add.s32 	%r9, %r33, %r32;
	add.s32 	%r8, %r9, %r30;
	neg.s32 	%r41, %r29;
	mad.lo.s32 	%r34, %r39, %r24, %r37;
	add.s32 	%r40, %r34, %r4;
	shl.b32 	%r12, %r24, 5;
	mad.lo.s32 	%r38, %r24, %r3, %r37;
	cvta.to.global.u64 	%rd1, %rd4;
	cvta.to.global.u64 	%rd2, %rd5;
	mov.f32 	%f110, 0f00000000;
$L__BB0_2:
	setp.ge.u32 	%p2, %r3, %r24;
	setp.ge.s32 	%p3, %r37, %r24;
	mov.f32 	%f108, 0f00000000;
	or.pred  	%p4, %p2, %p3;
	@%p4 bra 	$L__BB0_4;
	mul.wide.u32 	%rd6, %r38, 4;
	add.s64 	%rd7, %rd1, %rd6;
	ld.global.f32 	%f108, [%rd7];
$L__BB0_4:
	setp.ge.u32 	%p5, %r5, %r24;
	st.shared.f32 	[%r7], %f108;
	setp.ge.s32 	%p6, %r39, %r24;
	mov.f32 	%f109, 0f00000000;
	or.pred  	%p7, %p6, %p5;
	@%p7 bra 	$L__BB0_6;
	mul.wide.u32 	%rd8, %r40, 4;
	add.s64 	%rd9, %rd2, %rd8;
	ld.global.f32 	%f109, [%rd9];
$L__BB0_6:
	st.shared.f32 	[%r8], %f109;
	bar.sync 	0;
	ld.shared.f32 	%f12, [%r6];
	ld.shared.f32 	%f13, [%r9];
	fma.rn.f32 	%f14, %f12, %f13, %f110;
	ld.shared.f32 	%f15, [%r6+4];
	ld.shared.f32 	%f16, [%r9+128];
	fma.rn.f32 	%f17, %f15, %f16, %f14;
	ld.shared.f32 	%f18, [%r6+8];
	ld.shared.f32 	%f19, [%r9+256];
	fma.rn.f32 	%f20, %f18, %f19, %f17;
	ld.shared.f32 	%f21, [%r6+12];
	ld.shared.f32 	%f22, [%r9+384];
	fma.rn.f32 	%f23, %f21, %f22, %f20;
	ld.shared.f32 	%f24, [%r6+16];
	ld.shared.f32 	%f25, [%r9+512];
	fma.rn.f32 	%f26, %f24, %f25, %f23;
	ld.shared.f32 	%f27, [%r6+20];
	ld.shared.f32 	%f28, [%r9+640];
	fma.rn.f32 	%f29, %f27, %f28, %f26;
	ld.shared.f32 	%f30, [%r6+24];
	ld.shared.f32 	%f31, [%r9+768];
	fma.rn.f32 	%f32, %f30, %f31, %f29;
	ld.shared.f32 	%f33, [%r6+28];
	ld.shared.f32 	%f34, [%r9+896];
	fma.rn.f32 	%f35, %f33, %f34, %f32;
	ld.shared.f32 	%f36, [%r6+32];
	ld.shared.f32 	%f37, [%r9+1024];
	fma.rn.f32 	%f38, %f36, %f37, %f35;
	ld.shared.f32 	%f39, [%r6+36];
	ld.shared.f32 	%f40, [%r9+1152];
	fma.rn.f32 	%f41, %f39, %f40, %f38;
	ld.shared.f32 	%f42, [%r6+40];
	ld.shared.f32 	%f43, [%r9+1280];
	fma.rn.f32 	%f44, %f42, %f43, %f41;
	ld.shared.f32 	%f45, [%r6+44];
	ld.shared.f32 	%f46, [%r9+1408];
	fma.rn.f32 	%f47, %f45, %f46, %f44;
	ld.shared.f32 	%f48, [%r6+48];
	ld.shared.f32 	%f49, [%r9+1536];
	fma.rn.f32 	%f50, %f48, %f49, %f47;
	ld.shared.f32 	%f51, [%r6+52];
	ld.shared.f32 	%f52, [%r9+1664];
	fma.rn.f32 	%f53, %f51, %f52, %f50;
	ld.shared.f32 	%f54, [%r6+56];
	ld.shared.f32 	%f55, [%r9+1792];
	fma.rn.f32 	%f56, %f54, %f55, %f53;
	ld.shared.f32 	%f57, [%r6+60];
	ld.shared.f32 	%f58, [%r9+1920];
	fma.rn.f32 	%f59, %f57, %f58, %f56;
	ld.shared.f32 	%f60, [%r6+64];
	ld.shared.f32 	%f61, [%r9+2048];
	fma.rn.f32 	%f62, %f60, %f61, %f59;
	ld.shared.f32 	%f63, [%r6+68];
	ld.shared.f32 	%f64, [%r9+2176];
	fma.rn.f32 	%f65, %f63, %f64, %f62;
	ld.shared.f32 	%f66, [%r6+72];
	ld.shared.f32 	%f67, [%r9+2304];
	fma.rn.f32 	%f68, %f66, %f67, %f65;
	ld.shared.f32 	%f69, [%r6+76];
	ld.shared.f32 	%f70, [%r9+2432];
	fma.rn.f32 	%f71, %f69, %f70, %f68;
	ld.shared.f32 	%f72, [%r6+80];
	ld.shared.f32 	%f73, [%r9+2560];
	fma.rn.f32 	%f74, %f72, %f73, %f71;
	ld.shared.f32 	%f75, [%r6+84];
	ld.shared.f32 	%f76, [%r9+2688];
	fma.rn.f32 	%f77, %f75, %f76, %f74;
	ld.shared.f32 	%f78, [%r6+88];
	ld.shared.f32 	%f79, [%r9+2816];
	fma.rn.f32 	%f80, %f78, %f79, %f77;
	ld.shared.f32 	%f81, [%r6+92];
	ld.shared.f32 	%f82, [%r9+2944];
	fma.rn.f32 	%f83, %f81, %f82, %f80;
	ld.shared.f32 	%f84, [%r6+96];
	ld.shared.f32 	%f85, [%r9+3072];
	fma.rn.f32 	%f86, %f84, %f85, %f83;
	ld.shared.f32 	%f87, [%r6+100];
	ld.shared.f32 	%f88, [%r9+3200];
	fma.rn.f32 	%f89, %f87, %f88, %f86;
	ld.shared.f32 	%f90, [%r6+104];
	ld.shared.f32 	%f91, [%r9+3328];
	fma.rn.f32 	%f92, %f90, %f91, %f89;
	ld.shared.f32 	%f93, [%r6+108];
	ld.shared.f32 	%f94, [%r9+3456];
	fma.rn.f32 	%f95, %f93, %f94, %f92;
	ld.shared.f32 	%f96, [%r6+112];
	ld.shared.f32 	%f97, [%r9+3584];
	fma.rn.f32 	%f98, %f96, %f97, %f95;
	ld.shared.f32 	%f99, [%r6+116];
	ld.shared.f32 	%f100, [%r9+3712];
	fma.rn.f32 	%f101, %f99, %f100, %f98;
	ld.shared.f32 	%f102, [%r6+120];
	ld.shared.f32 	%f103, [%r9+3840];
	fma.rn.f32 	%f104, %f102, %f103, %f101;
	ld.shared.f32 	%f105, [%r6+124];
	ld.shared.f32 	%f106, [%r9+3968];
	fma.rn.f32 	%f110, %f105, %f106, %f104;
	bar.sync 	0;
	add.s32 	%r41, %r41, 1;
	setp.ne.s32 	%p8, %r41, 0;
	add.s32 	%r40, %r40, %r12;
	add.s32 	%r39, %r39, 32;
	add.s32 	%r38, %r38, 32;
	add.s32 	%r37, %r37, 32;
	@%p8 bra 	$L__BB0_2;
$L__BB0_7:
	max.s32 	%r35, %r3, %r5;
	setp.ge.s32 	%p9, %r35, %r24;
	@%p9 bra 	$L__BB0_9;
	mad.lo.s32 	%r36, %r24, %r3, %r5;
	cvta.to.global.u64 	%rd10, %rd3;
	mul.wide.u32 	%rd11, %r36, 4;
	add.s64 	%rd12, %rd10, %rd11;
	st.global.f32 	[%rd12], %f110;
$L__BB0_9:
	ret;

}


// ===== COMPILED SASS (sm_100) =====

	.target	sm_100

	.elftype	@"ET_EXEC"


//--------------------- .note.nv.tkinfo           --------------------------
	.section	.note.nv.tkinfo,"",@"SHT_NOTE"
	.sectionflags	@"SHF_NOTE_NV_TKINFO"
	.tkinfo
        /*0018*/ 	.word	0x00000002
        /*0030*/ 	.string	""
        /*0030*/ 	.string	"ptxas"
        /*0030*/ 	.string	"Cuda compilation tools, release 13.0, V13.0.88"
        /*0030*/ 	.string	"Build cuda_13.0.r13.0/compiler.36424714_0"
        /*0030*/ 	.string	"-arch sm_100 -m 64 "



//--------------------- .note.nv.cuinfo           --------------------------
	.section	.note.nv.cuinfo,"",@"SHT_NOTE"
	.sectionflags	@"SHF_NOTE_NV_CUINFO"
        /*0018*/ 	.short	0x0002
        /*001a*/ 	.short	0x0064
        /*001c*/ 	.short	0x0082
	.zero		2


//--------------------- .nv.info                  --------------------------
	.section	.nv.info,"",@"SHT_CUDA_INFO"
	.align	4


	//----- nvinfo : EIATTR_REGCOUNT
	.align		4
        /*0000*/ 	.byte	0x04, 0x2f
        /*0002*/ 	.short	(.L_1 - .L_0)
	.align		4
.L_0:
        /*0004*/ 	.word	index@(_Z14mat_mul_deviceILi32EEvPfPKfS2_i)
        /*0008*/ 	.word	0x00000020


	//----- nvinfo : EIATTR_FRAME_SIZE
	.align		4
.L_1:
        /*000c*/ 	.byte	0x04, 0x11
        /*000e*/ 	.short	(.L_3 - .L_2)
	.align		4
.L_2:
        /*0010*/ 	.word	index@(_Z14mat_mul_deviceILi32EEvPfPKfS2_i)
        /*0014*/ 	.word	0x00000000


	//----- nvinfo : EIATTR_MIN_STACK_SIZE
	.align		4
.L_3:
        /*0018*/ 	.byte	0x04, 0x12
        /*001a*/ 	.short	(.L_5 - .L_4)
	.align		4
.L_4:
        /*001c*/ 	.word	index@(_Z14mat_mul_deviceILi32EEvPfPKfS2_i)
        /*0020*/ 	.word	0x00000000
.L_5:


//--------------------- .nv.compat                --------------------------
	.section	.nv.compat,"",@"SHT_CUDA_COMPAT_INFO"
	.align	4
        /*0000*/ 	.byte	0x02, 0x09, 0x00, 0x00, 0x02, 0x02, 0x01, 0x00, 0x02, 0x05, 0x05, 0x00, 0x03, 0x07, 0x01, 0x01
        /*0010*/ 	.byte	0x02, 0x03, 0x00, 0x00, 0x02, 0x06, 0x01, 0x00, 0x04, 0x0b, 0x08, 0x00, 0x09, 0x00, 0x00, 0x00
        /*0020*/ 	.byte	0x00, 0x00, 0x00, 0x00


//--------------------- .nv.info._Z14mat_mul_deviceILi32EEvPfPKfS2_i --------------------------
	.section	.nv.info._Z14mat_mul_deviceILi32EEvPfPKfS2_i,"",@"SHT_CUDA_INFO"
	.sectionflags	@""
	.align	4


	//----- nvinfo : EIATTR_CUDA_API_VERSION
	.align		4
        /*0000*/ 	.byte	0x04, 0x37
        /*0002*/ 	.short	(.L_7 - .L_6)
.L_6:
        /*0004*/ 	.word	0x00000082


	//----- nvinfo : EIATTR_KPARAM_INFO
	.align		4
.L_7:
        /*0008*/ 	.byte	0x04, 0x17
        /*000a*/ 	.short	(.L_9 - .L_8)
.L_8:
        /*000c*/ 	.word	0x00000000
        /*0010*/ 	.short	0x0003
        /*0012*/ 	.short	0x0018
        /*0014*/ 	.byte	0x00, 0xf0, 0x11, 0x00


	//----- nvinfo : EIATTR_KPARAM_INFO
	.align		4
.L_9:
        /*0018*/ 	.byte	0x04, 0x17
        /*001a*/ 	.short	(.L_11 - .L_10)
.L_10:
        /*001c*/ 	.word	0x00000000
        /*0020*/ 	.short	0x0002
        /*0022*/ 	.short	0x0010
        /*0024*/ 	.byte	0x00, 0xf5, 0x21, 0x00


	//----- nvinfo : EIATTR_KPARAM_INFO
	.align		4
.L_11:
        /*0028*/ 	.byte	0x04, 0x17
        /*002a*/ 	.short	(.L_13 - .L_12)
.L_12:
        /*002c*/ 	.word	0x00000000
        /*0030*/ 	.short	0x0001
        /*0032*/ 	.short	0x0008
        /*0034*/ 	.byte	0x00, 0xf5, 0x21, 0x00


	//----- nvinfo : EIATTR_KPARAM_INFO
	.align		4
.L_13:
        /*0038*/ 	.byte	0x04, 0x17
        /*003a*/ 	.short	(.L_15 - .L_14)
.L_14:
        /*003c*/ 	.word	0x00000000
        /*0040*/ 	.short	0x0000
        /*0042*/ 	.short	0x0000
        /*0044*/ 	.byte	0x00, 0xf5, 0x21, 0x00


	//----- nvinfo : EIATTR_SPARSE_MMA_MASK
	.align		4
.L_15:
        /*0048*/ 	.byte	0x03, 0x50
        /*004a*/ 	.short	0x0000


	//----- nvinfo : EIATTR_MAXREG_COUNT
	.align		4
        /*004c*/ 	.byte	0x03, 0x1b
        /*004e*/ 	.short	0x00ff


	//----- nvinfo : EIATTR_NUM_BARRIERS
	.align		4
        /*0050*/ 	.byte	0x02, 0x4c
        /*0052*/ 	.byte	0x01
	.zero		1


	//----- nvinfo : EIATTR_MERCURY_ISA_VERSION
	.align		4
        /*0054*/ 	.byte	0x03, 0x5f
        /*0056*/ 	.short	0x0101


	//----- nvinfo : EIATTR_VRC_CTA_INIT_COUNT
	.align		4
        /*0058*/ 	.byte	0x02, 0x4a
	.zero		1
	.zero		1


	//----- nvinfo : EIATTR_EXIT_INSTR_OFFSETS
	.align		4
        /*005c*/ 	.byte	0x04, 0x1c
        /*005e*/ 	.short	(.L_17 - .L_16)


	//   ....[0]....
.L_16:
        /*0060*/ 	.word	0x00000800


	//   ....[1]....
        /*0064*/ 	.word	0x00000850


	//----- nvinfo : EIATTR_CBANK_PARAM_SIZE
	.align		4
.L_17:
        /*0068*/ 	.byte	0x03, 0x19
        /*006a*/ 	.short	0x001c


	//----- nvinfo : EIATTR_PARAM_CBANK
	.align		4
        /*006c*/ 	.byte	0x04, 0x0a
        /*006e*/ 	.short	(.L_19 - .L_18)
	.align		4
.L_18:
        /*0070*/ 	.word	index@(.nv.constant0._Z14mat_mul_deviceILi32EEvPfPKfS2_i)
        /*0074*/ 	.short	0x0380
        /*0076*/ 	.short	0x001c


	//----- nvinfo : EIATTR_SW_WAR
	.align		4
.L_19:
        /*0078*/ 	.byte	0x04, 0x36
        /*007a*/ 	.short	(.L_21 - .L_20)
.L_20:
        /*007c*/ 	.word	0x00000008
.L_21:


//--------------------- .nv.callgraph             --------------------------
	.section	.nv.callgraph,"",@"SHT_CUDA_CALLGRAPH"
	.align	4
	.sectionentsize	8
	.align		4
        /*0000*/ 	.word	0x00000000
	.align		4
        /*0004*/ 	.word	0xffffffff
	.align		4
        /*0008*/ 	.word	0x00000000
	.align		4
        /*000c*/ 	.word	0xfffffffe
	.align		4
        /*0010*/ 	.word	0x00000000
	.align		4
        /*0014*/ 	.word	0xfffffffd
	.align		4
        /*0018*/ 	.word	0x00000000
	.align		4
        /*001c*/ 	.word	0xfffffffc


//--------------------- .text._Z14mat_mul_deviceILi32EEvPfPKfS2_i --------------------------
	.section	.text._Z14mat_mul_deviceILi32EEvPfPKfS2_i,"ax",@progbits
	.align	128
        .global         _Z14mat_mul_deviceILi32EEvPfPKfS2_i
        .type           _Z14mat_mul_deviceILi32EEvPfPKfS2_i,@function
        .size           _Z14mat_mul_deviceILi32EEvPfPKfS2_i,(.L_x_3 - _Z14mat_mul_deviceILi32EEvPfPKfS2_i)
        .other          _Z14mat_mul_deviceILi32EEvPfPKfS2_i,@"STO_CUDA_ENTRY STV_DEFAULT"
_Z14mat_mul_deviceILi32EEvPfPKfS2_i:
.text._Z14mat_mul_deviceILi32EEvPfPKfS2_i:
[----:B------:R-:W-:Y:S01]  /*0000*/  LDC R1, c[0x0][0x37c] ;  /* 0x0000df00ff017b82 */ /* 0x000fe20000000800 */
[----:B------:R-:W0:Y:S01]  /*0010*/  LDCU UR4, c[0x0][0x398] ;  /* 0x00007300ff0477ac */ /* 0x000e220008000800 */
[----:B------:R-:W1:Y:S01]  /*0020*/  S2R R18, SR_CTAID.Y ;  /* 0x0000000000127919 */ /* 0x000e620000002600 */
[----:B------:R-:W-:Y:S01]  /*0030*/  HFMA2 R25, -RZ, RZ, 0, 0 ;  /* 0x00000000ff197431 */ /* 0x000fe200000001ff */
[----:B------:R-:W2:Y:S01]  /*0040*/  LDCU.64 UR8, c[0x0][0x358] ;  /* 0x00006b00ff0877ac */ /* 0x000ea20008000a00 */
[----:B------:R-:W1:Y:S01]  /*0050*/  S2R R19, SR_TID.Y ;  /* 0x0000000000137919 */ /* 0x000e620000002200 */
[----:B------:R-:W3:Y:S01]  /*0060*/  S2R R4, SR_CTAID.X ;  /* 0x0000000000047919 */ /* 0x000ee20000002500 */
[----:B------:R-:W3:Y:S01]  /*0070*/  S2R R21, SR_TID.X ;  /* 0x0000000000157919 */ /* 0x000ee20000002100 */
[----:B0-----:R-:W-:-:S04]  /*0080*/  MOV R6, UR4 ;  /* 0x0000000400067c02 */ /* 0x001fc80008000f00 */
[----:B------:R-:W-:Y:S02]  /*0090*/  ISETP.GE.AND P0, PT, R6, 0x1, PT ;  /* 0x000000010600780c */ /* 0x000fe40003f06270 */
[----:B-1----:R-:W-:Y:S02]  /*00a0*/  LEA R18, R18, R19, 0x5 ;  /* 0x0000001312127211 */ /* 0x002fe400078e28ff */
[----:B---3--:R-:W-:-:S09]  /*00b0*/  LEA R23, R4, R21, 0x5 ;  /* 0x0000001504177211 */ /* 0x008fd200078e28ff */
[----:B--2---:R-:W-:Y:S05]  /*00c0*/  @!P0 BRA `(.L_x_0) ;  /* 0x0000000400c48947 */ /* 0x004fea0003800000 */
[----:B------:R-:W0:Y:S01]  /*00d0*/  S2UR UR6, SR_CgaCtaId ;  /* 0x00000000000679c3 */ /* 0x000e220000008800 */
[----:B------:R-:W-:Y:S01]  /*00e0*/  UMOV UR4, 0x400 ;  /* 0x0000040000047882 */ /* 0x000fe20000000000 */
[----:B------:R-:W-:Y:S01]  /*00f0*/  IADD3 R2, PT, PT, R6, 0x1f, RZ ;  /* 0x0000001f06027810 */ /* 0x000fe20007ffe0ff */
[----:B------:R-:W-:Y:S01]  /*0100*/  UIADD3 UR5, UPT, UPT, UR4, 0x1000, URZ ;  /* 0x0000100004057890 */ /* 0x000fe2000fffe0ff */
[-CC-:B------:R-:W-:Y:S01]  /*0110*/  IMAD R17, R19, R6.reuse, R21.reuse ;  /* 0x0000000613117224 */ /* 0x180fe200078e0215 */
[----:B------:R-:W-:Y:S01]  /*0120*/  MOV R25, RZ ;  /* 0x000000ff00197202 */ /* 0x000fe20000000f00 */
[----:B------:R-:W-:Y:S01]  /*0130*/  IMAD R7, R18, R6, R21 ;  /* 0x0000000612077224 */ /* 0x000fe200078e0215 */
[----:B------:R-:W-:Y:S01]  /*0140*/  SHF.R.U32.HI R2, RZ, 0x5, R2 ;  /* 0x00000005ff027819 */ /* 0x000fe20000011602 */
[----:B------:R-:W1:Y:S01]  /*0150*/  LDC R0, c[0x0][0x398] ;  /* 0x0000e600ff007b82 */ /* 0x000e620000000800 */
[----:B------:R-:W-:Y:S02]  /*0160*/  LEA R17, R4, R17, 0x5 ;  /* 0x0000001104117211 */ /* 0x000fe400078e28ff */
[----:B------:R-:W-:Y:S01]  /*0170*/  IADD3 R16, PT, PT, -R2, RZ, RZ ;  /* 0x000000ff02107210 */ /* 0x000fe20007ffe1ff */
[----:B0-----:R-:W-:-:S02]  /*0180*/  ULEA UR4, UR6, UR4, 0x18 ;  /* 0x0000000406047291 */ /* 0x001fc4000f8ec0ff */
[----:B------:R-:W-:-:S04]  /*0190*/  ULEA UR5, UR6, UR5, 0x18 ;  /* 0x0000000506057291 */ /* 0x000fc8000f8ec0ff */
[----:B------:R-:W-:Y:S02]  /*01a0*/  LEA R5, R19, UR4, 0x7 ;  /* 0x0000000413057c11 */ /* 0x000fe4000f8e38ff */
[C---:B------:R-:W-:Y:S02]  /*01b0*/  LEA R3, R21.reuse, UR5, 0x2 ;  /* 0x0000000515037c11 */ /* 0x040fe4000f8e10ff */
[----:B------:R-:W-:Y:S02]  /*01c0*/  LEA R4, R21, R5, 0x2 ;  /* 0x0000000515047211 */ /* 0x000fe400078e10ff */
[----:B------:R-:W-:-:S07]  /*01d0*/  LEA R2, R19, R3, 0x7 ;  /* 0x0000000313027211 */ /* 0x000fce00078e38ff */
.L_x_1:
[----:B-1----:R-:W-:Y:S01]  /*01e0*/  MOV R6, R0 ;  /* 0x0000000000067202 */ /* 0x002fe20000000f00 */
[----:B------:R-:W-:Y:S01]  /*01f0*/  HFMA2 R29, -RZ, RZ, 0, 0 ;  /* 0x00000000ff1d7431 */ /* 0x000fe200000001ff */
[----:B------:R-:W-:Y:S02]  /*0200*/  MOV R20, RZ ;  /* 0x000000ff00147202 */ /* 0x000fe40000000f00 */
[-C--:B------:R-:W-:Y:S02]  /*0210*/  ISETP.GE.AND P1, PT, R21, R6.reuse, PT ;  /* 0x000000061500720c */ /* 0x080fe40003f26270 */
[-C--:B------:R-:W-:Y:S02]  /*0220*/  ISETP.GE.U32.AND P0, PT, R23, R6.reuse, PT ;  /* 0x000000061700720c */ /* 0x080fe40003f06070 */
[-C--:B------:R-:W-:Y:S02]  /*0230*/  ISETP.GE.U32.OR P1, PT, R18, R6.reuse, P1 ;  /* 0x000000061200720c */ /* 0x080fe40000f26470 */
[----:B------:R-:W-:-:S11]  /*0240*/  ISETP.GE.OR P0, PT, R19, R6, P0 ;  /* 0x000000061300720c */ /* 0x000fd60000706670 */
[----:B------:R-:W0:Y:S08]  /*0250*/  @!P1 LDC.64 R10, c[0x0][0x388] ;  /* 0x0000e200ff0a9b82 */ /* 0x000e300000000a00 */
[----:B------:R-:W1:Y:S01]  /*0260*/  @!P0 LDC.64 R8, c[0x0][0x390] ;  /* 0x0000e400ff088b82 */ /* 0x000e620000000a00 */
[----:B0-----:R-:W-:-:S05]  /*0270*/  @!P1 IMAD.WIDE.U32 R10, R7, 0x4, R10 ;  /* 0x00000004070a9825 */ /* 0x001fca00078e000a */
[----:B------:R-:W2:Y:S01]  /*0280*/  @!P1 LDG.E R29, desc[UR8][R10.64] ;  /* 0x000000080a1d9981 */ /* 0x000ea2000c1e1900 */
[----:B-1----:R-:W-:-:S05]  /*0290*/  @!P0 IMAD.WIDE.U32 R8, R17, 0x4, R8 ;  /* 0x0000000411088825 */ /* 0x002fca00078e0008 */
[----:B------:R-:W3:Y:S04]  /*02a0*/  @!P0 LDG.E R20, desc[UR8][R8.64] ;  /* 0x0000000808148981 */ /* 0x000ee8000c1e1900 */
[----:B--2---:R-:W-:Y:S04]  /*02b0*/  STS [R4], R29 ;  /* 0x0000001d04007388 */ /* 0x004fe80000000800 */
[----:B---3--:R-:W-:Y:S01]  /*02c0*/  STS [R2], R20 ;  /* 0x0000001402007388 */ /* 0x008fe20000000800 */
[----:B------:R-:W-:Y:S06]  /*02d0*/  BAR.SYNC.DEFER_BLOCKING 0x0 ;  /* 0x0000000000007b1d */ /* 0x000fec0000010000 */
[----:B------:R-:W-:Y:S04]  /*02e0*/  LDS R24, [R3] ;  /* 0x0000000003187984 */ /* 0x000fe80000000800 */
[----:B------:R-:W0:Y:S04]  /*02f0*/  LDS.128 R12, [R5] ;  /* 0x00000000050c7984 */ /* 0x000e280000000c00 */
[----:B------:R-:W1:Y:S04]  /*0300*/  LDS R26, [R3+0x80] ;  /* 0x00008000031a7984 */ /* 0x000e680000000800 */
[----:B------:R-:W2:Y:S04]  /*0310*/  LDS R27, [R3+0x100] ;  /* 0x00010000031b7984 */ /* 0x000ea80000000800 */
[----:B------:R-:W3:Y:S04]  /*0320*/  LDS R22, [R3+0x180] ;  /* 0x0001800003167984 */ /* 0x000ee80000000800 */
[----:B------:R-:W-:Y:S04]  /*0330*/  LDS.128 R8, [R5+0x10] ;  /* 0x0000100005087984 */ /* 0x000fe80000000c00 */
[----:B------:R-:W-:Y:S01]  /*0340*/  LDS R20, [R3+0x280] ;  /* 0x0002800003147984 */ /* 0x000fe20000000800 */
[----:B0-----:R-:W-:-:S03]  /*0350*/  FFMA R12, R12, R24, R25 ;  /* 0x000000180c0c7223 */ /* 0x001fc60000000019 */
[----:B------:R-:W0:Y:S01]  /*0360*/  LDS R25, [R3+0x200] ;  /* 0x0002000003197984 */ /* 0x000e220000000800 */
[----:B-1----:R-:W-:-:S03]  /*0370*/  FFMA R12, R26, R13, R12 ;  /* 0x0000000d1a0c7223 */ /* 0x002fc6000000000c */
[----:B------:R-:W-:Y:S01]  /*0380*/  LDS R24, [R3+0xb80] ;  /* 0x000b800003187984 */ /* 0x000fe20000000800 */
[----:B--2---:R-:W-:-:S03]  /*0390*/  FFMA R13, R27, R14, R12 ;  /* 0x0000000e1b0d7223 */ /* 0x004fc6000000000c */
[----:B------:R-:W1:Y:S01]  /*03a0*/  LDS R27, [R3+0x300] ;  /* 0x00030000031b7984 */ /* 0x000e620000000800 */
[----:B---3--:R-:W-:-:S03]  /*03b0*/  FFMA R13, R22, R15, R13 ;  /* 0x0000000f160d7223 */ /* 0x008fc6000000000d */
[----:B------:R-:W2:Y:S01]  /*03c0*/  LDS R22, [R3+0x380] ;  /* 0x0003800003167984 */ /* 0x000ea20000000800 */
[----:B0-----:R-:W-:-:S03]  /*03d0*/  FFMA R29, R8, R25, R13 ;  /* 0x00000019081d7223 */ /* 0x001fc6000000000d */
[----:B------:R-:W-:Y:S04]  /*03e0*/  LDS R25, [R3+0x400] ;  /* 0x0004000003197984 */ /* 0x000fe80000000800 */
[----:B------:R-:W0:Y:S01]  /*03f0*/  LDS.128 R12, [R5+0x20] ;  /* 0x00002000050c7984 */ /* 0x000e220000000c00 */
[----:B------:R-:W-:-:S03]  /*0400*/  FFMA R8, R20, R9, R29 ;  /* 0x0000000914087223 */ /* 0x000fc6000000001d */
[----:B------:R-:W3:Y:S01]  /*0410*/  LDS R20, [R3+0x480] ;  /* 0x0004800003147984 */ /* 0x000ee20000000800 */
[----:B-1----:R-:W-:-:S03]  /*0420*/  FFMA R9, R27, R10, R8 ;  /* 0x0000000a1b097223 */ /* 0x002fc60000000008 */
[----:B------:R-:W1:Y:S01]  /*0430*/  LDS R27, [R3+0x500] ;  /* 0x00050000031b7984 */ /* 0x000e620000000800 */
[----:B--2---:R-:W-:-:S03]  /*0440*/  FFMA R9, R22, R11, R9 ;  /* 0x0000000b16097223 */ /* 0x004fc60000000009 */
[----:B------:R-:W2:Y:S01]  /*0450*/  LDS R22, [R3+0x580] ;  /* 0x0005800003167984 */ /* 0x000ea20000000800 */
[----:B0-----:R-:W-:-:S03]  /*0460*/  FFMA R29, R12, R25, R9 ;  /* 0x000000190c1d7223 */ /* 0x001fc60000000009 */
[----:B------:R-:W-:Y:S04]  /*0470*/  LDS R25, [R3+0x600] ;  /* 0x0006000003197984 */ /* 0x000fe80000000800 */
[----:B------:R-:W0:Y:S01]  /*0480*/  LDS.128 R8, [R5+0x30] ;  /* 0x0000300005087984 */ /* 0x000e220000000c00 */
[----:B---3--:R-:W-:-:S03]  /*0490*/  FFMA R12, R20, R13, R29 ;  /* 0x0000000d140c7223 */ /* 0x008fc6000000001d */
        /* <DEDUP_REMOVED lines=22> */
[----:B------:R-:W-:Y:S04]  /*0600*/  LDS R29, [R3+0xc00] ;  /* 0x000c0000031d7984 */ /* 0x000fe80000000800 */
[----:B------:R-:W-:Y:S01]  /*0610*/  LDS R22, [R3+0xc80] ;  /* 0x000c800003167984 */ /* 0x000fe20000000800 */
[----:B0-----:R-:W-:-:S03]  /*0620*/  FFMA R25, R8, R25, R13 ;  /* 0x0000001908197223 */ /* 0x001fc6000000000d */
[----:B------:R-:W0:Y:S01]  /*0630*/  LDS.128 R12, [R5+0x60] ;  /* 0x00006000050c7984 */ /* 0x000e220000000c00 */
[----:B---3--:R-:W-:-:S03]  /*0640*/  FFMA R20, R20, R9, R25 ;  /* 0x0000000914147223 */ /* 0x008fc60000000019 */
[----:B------:R-:W2:Y:S01]  /*0650*/  LDS R25, [R3+0xd00] ;  /* 0x000d000003197984 */ /* 0x000ea20000000800 */
[----:B-1----:R-:W-:-:S03]  /*0660*/  FFMA R27, R27, R10, R20 ;  /* 0x0000000a1b1b7223 */ /* 0x002fc60000000014 */
[----:B------:R-:W1:Y:S01]  /*0670*/  LDS R20, [R3+0xd80] ;  /* 0x000d800003147984 */ /* 0x000e620000000800 */
[----:B------:R-:W-:-:S03]  /*0680*/  FFMA R11, R24, R11, R27 ;  /* 0x0000000b180b7223 */ /* 0x000fc6000000001b */
[----:B------:R-:W-:Y:S01]  /*0690*/  LDS R27, [R3+0xe00] ;  /* 0x000e0000031b7984 */ /* 0x000fe20000000800 */
[----:B0-----:R-:W-:-:S03]  /*06a0*/  FFMA R29, R12, R29, R11 ;  /* 0x0000001d0c1d7223 */ /* 0x001fc6000000000b */
[----:B------:R-:W0:Y:S01]  /*06b0*/  LDS.128 R8, [R5+0x70] ;  /* 0x0000700005087984 */ /* 0x000e220000000c00 */
[----:B------:R-:W-:-:S03]  /*06c0*/  FFMA R22, R22, R13, R29 ;  /* 0x0000000d16167223 */ /* 0x000fc6000000001d */
[----:B------:R-:W3:Y:S04]  /*06d0*/  LDS R29, [R3+0xe80] ;  /* 0x000e8000031d7984 */ /* 0x000ee80000000800 */
[----:B------:R-:W4:Y:S04]  /*06e0*/  LDS R13, [R3+0xf00] ;  /* 0x000f0000030d7984 */ /* 0x000f280000000800 */
[----:B------:R-:W5:Y:S01]  /*06f0*/  LDS R12, [R3+0xf80] ;  /* 0x000f8000030c7984 */ /* 0x000f620000000800 */
[----:B--2---:R-:W-:Y:S01]  /*0700*/  FFMA R25, R25, R14, R22 ;  /* 0x0000000e19197223 */ /* 0x004fe20000000016 */
[----:B------:R-:W-:-:S03]  /*0710*/  IADD3 R16, PT, PT, R16, 0x1, RZ ;  /* 0x0000000110107810 */ /* 0x000fc60007ffe0ff */
[----:B-1----:R-:W-:Y:S01]  /*0720*/  FFMA R15, R20, R15, R25 ;  /* 0x0000000f140f7223 */ /* 0x002fe20000000019 */
[----:B------:R-:W-:Y:S01]  /*0730*/  BAR.SYNC.DEFER_BLOCKING 0x0 ;  /* 0x0000000000007b1d */ /* 0x000fe20000010000 */
[----:B------:R-:W-:Y:S02]  /*0740*/  ISETP.NE.AND P0, PT, R16, RZ, PT ;  /* 0x000000ff1000720c */ /* 0x000fe40003f05270 */
[----:B------:R-:W-:Y:S02]  /*0750*/  IADD3 R21, PT, PT, R21, 0x20, RZ ;  /* 0x0000002015157810 */ /* 0x000fe40007ffe0ff */
[----:B------:R-:W-:Y:S02]  /*0760*/  IADD3 R19, PT, PT, R19, 0x20, RZ ;  /* 0x0000002013137810 */ /* 0x000fe40007ffe0ff */
[----:B------:R-:W-:Y:S02]  /*0770*/  IADD3 R7, PT, PT, R7, 0x20, RZ ;  /* 0x0000002007077810 */ /* 0x000fe40007ffe0ff */
[----:B------:R-:W-:Y:S01]  /*0780*/  LEA R17, R6, R17, 0x5 ;  /* 0x0000001106117211 */ /* 0x000fe200078e28ff */
[----:B0-----:R-:W-:-:S04]  /*0790*/  FFMA R8, R8, R27, R15 ;  /* 0x0000001b08087223 */ /* 0x001fc8000000000f */
[----:B---3--:R-:W-:-:S04]  /*07a0*/  FFMA R8, R29, R9, R8 ;  /* 0x000000091d087223 */ /* 0x008fc80000000008 */
[----:B----4-:R-:W-:-:S04]  /*07b0*/  FFMA R13, R13, R10, R8 ;  /* 0x0000000a0d0d7223 */ /* 0x010fc80000000008 */
[----:B-----5:R-:W-:Y:S01]  /*07c0*/  FFMA R25, R12, R11, R13 ;  /* 0x0000000b0c197223 */ /* 0x020fe2000000000d */
[----:B------:R-:W-:Y:S06]  /*07d0*/  @P0 BRA `(.L_x_1) ;  /* 0xfffffff800800947 */ /* 0x000fec000383ffff */
.L_x_0:
[----:B------:R-:W-:-:S04]  /*07e0*/  VIMNMX R3, PT, PT, R18, R23, !PT ;  /* 0x0000001712037248 */ /* 0x000fc80007fe0100 */
[----:B------:R-:W-:-:S13]  /*07f0*/  ISETP.GE.AND P0, PT, R3, R6, PT ;  /* 0x000000060300720c */ /* 0x000fda0003f06270 */
[----:B------:R-:W-:Y:S05]  /*0800*/  @P0 EXIT ;  /* 0x000000000000094d */ /* 0x000fea0003800000 */
[----:B------:R-:W0:Y:S01]  /*0810*/  LDC.64 R2, c[0x0][0x380] ;  /* 0x0000e000ff027b82 */ /* 0x000e220000000a00 */
[----:B------:R-:W-:-:S04]  /*0820*/  IMAD R23, R18, R6, R23 ;  /* 0x0000000612177224 */ /* 0x000fc800078e0217 */
[----:B0-----:R-:W-:-:S05]  /*0830*/  IMAD.WIDE.U32 R2, R23, 0x4, R2 ;  /* 0x0000000417027825 */ /* 0x001fca00078e0002 */
[----:B------:R-:W-:Y:S01]  /*0840*/  STG.E desc[UR8][R2.64], R25 ;  /* 0x0000001902007986 */ /* 0x000fe2000c101908 */
[----:B------:R-:W-:Y:S05]  /*0850*/  EXIT ;  /* 0x000000000000794d */ /* 0x000fea0003800000 */
.L_x_2:
[----:B------:R-:W-:-:S00]  /*0860*/  BRA `(.L_x_2) ;  /* 0xfffffffc00fc7947 */ /* 0x000fc0000383ffff */
[----:B------:R-:W-:-:S00]  /*0870*/  NOP ;  /* 0x0000000000007918 */ /* 0x000fc00000000000 */
        /* <DEDUP_REMOVED lines=8> */
.L_x_3:


//--------------------- .nv.shared._Z14mat_mul_deviceILi32EEvPfPKfS2_i --------------------------
	.section	.nv.shared._Z14mat_mul_deviceILi32EEvPfPKfS2_i,"aw",@nobits
	.sectionflags	@""
	.align	4
.nv.shared._Z14mat_mul_deviceILi32EEvPfPKfS2_i:
	.zero		9216


//--------------------- .nv.shared.reserved.0     --------------------------
	.section	.nv.shared.reserved.0,"aw",@nobits
	.weak		__nv_reservedSMEM_offset_0_alias
	.size		__nv_reservedSMEM_offset_0_alias, 0, 64
	.other		__nv_reservedSMEM_offset_0_alias,@"STO_CUDA_RESERVED_SHARED STV_DEFAULT"
__nv_reservedSMEM_offset_0_alias:
	.zero		0
	.zero		64


//--------------------- .nv.constant0._Z14mat_mul_deviceILi32EEvPfPKfS2_i --------------------------
	.section	.nv.constant0._Z14mat_mul_deviceILi32EEvPfPKfS2_i,"a",@progbits
	.sectionflags	@""
	.align	4
.nv.constant0._Z14mat_mul_deviceILi32EEvPfPKfS2_i:
	.zero		924


//--------------------- SYMBOLS --------------------------

	.type		.nv.reservedSmem.offset0,@object
	.size		.nv.reservedSmem.offset0,0x4
	.type		.nv.reservedSmem.cap,@object
	.size		.nv.reservedSmem.cap,0x4
